	.headerflags	@"EF_CUDA_TEXMODE_UNIFIED EF_CUDA_64BIT_ADDRESS EF_CUDA_ACCELERATORS EF_CUDA_SM90 EF_CUDA_VIRTUAL_SM(EF_CUDA_SM90)"
	.elftype	@"ET_EXEC"


//--------------------- .nv.info                  --------------------------
	.section	.nv.info,"",@"SHT_CUDA_INFO"
	.align	4


	//----- nvinfo : EIATTR_REGCOUNT
	.align		4
        /*0000*/ 	.byte	0x04, 0x2f
        /*0002*/ 	.short	(.L_1 - .L_0)
	.align		4
.L_0:
        /*0004*/ 	.word	index@(triton_poi_fused__unsafe_index_add_mul_sub_41)
        /*0008*/ 	.word	0x00000020


	//----- nvinfo : EIATTR_MIN_STACK_SIZE
	.align		4
.L_1:
        /*000c*/ 	.byte	0x04, 0x12
        /*000e*/ 	.short	(.L_3 - .L_2)
	.align		4
.L_2:
        /*0010*/ 	.word	index@(triton_poi_fused__unsafe_index_add_mul_sub_41)
        /*0014*/ 	.word	0x00000000


	//----- nvinfo : EIATTR_FRAME_SIZE
	.align		4
.L_3:
        /*0018*/ 	.byte	0x04, 0x11
        /*001a*/ 	.short	(.L_5 - .L_4)
	.align		4
.L_4:
        /*001c*/ 	.word	index@(triton_poi_fused__unsafe_index_add_mul_sub_41)
        /*0020*/ 	.word	0x00000000


	//----- nvinfo : EIATTR_MIN_STACK_SIZE
	.align		4
.L_5:
        /*0024*/ 	.byte	0x04, 0x12
        /*0026*/ 	.short	(.L_7 - .L_6)
	.align		4
.L_6:
        /*0028*/ 	.word	index@(triton_poi_fused__unsafe_index_add_mul_sub_41)
        /*002c*/ 	.word	0x00000000
.L_7:


//--------------------- .nv.info.triton_poi_fused__unsafe_index_add_mul_sub_41 --------------------------
	.section	.nv.info.triton_poi_fused__unsafe_index_add_mul_sub_41,"",@"SHT_CUDA_INFO"
	.sectionflags	@""
	.align	4


	//----- nvinfo : EIATTR_CUDA_API_VERSION
	.align		4
        /*0000*/ 	.byte	0x04, 0x37
        /*0002*/ 	.short	(.L_9 - .L_8)
.L_8:
        /*0004*/ 	.word	0x0000007c


	//----- nvinfo : EIATTR_KPARAM_INFO
	.align		4
.L_9:
        /*0008*/ 	.byte	0x04, 0x17
        /*000a*/ 	.short	(.L_11 - .L_10)
.L_10:
        /*000c*/ 	.word	0x00000000
        /*0010*/ 	.short	0x0006
        /*0012*/ 	.short	0x0030
        /*0014*/ 	.byte	0x00, 0xf0, 0x11, 0x00


	//----- nvinfo : EIATTR_KPARAM_INFO
	.align		4
.L_11:
        /*0018*/ 	.byte	0x04, 0x17
        /*001a*/ 	.short	(.L_13 - .L_12)
.L_12:
        /*001c*/ 	.word	0x00000000
        /*0020*/ 	.short	0x0005
        /*0022*/ 	.short	0x0028
        /*0024*/ 	.byte	0x00, 0xf4, 0x21, 0x00


	//----- nvinfo : EIATTR_KPARAM_INFO
	.align		4
.L_13:
        /*0028*/ 	.byte	0x04, 0x17
        /*002a*/ 	.short	(.L_15 - .L_14)
.L_14:
        /*002c*/ 	.word	0x00000000
        /*0030*/ 	.short	0x0004
        /*0032*/ 	.short	0x0020
        /*0034*/ 	.byte	0x00, 0xf4, 0x21, 0x00


	//----- nvinfo : EIATTR_KPARAM_INFO
	.align		4
.L_15:
        /*0038*/ 	.byte	0x04, 0x17
        /*003a*/ 	.short	(.L_17 - .L_16)
.L_16:
        /*003c*/ 	.word	0x00000000
        /*0040*/ 	.short	0x0003
        /*0042*/ 	.short	0x0018
        /*0044*/ 	.byte	0x00, 0xf4, 0x21, 0x00


	//----- nvinfo : EIATTR_KPARAM_INFO
	.align		4
.L_17:
        /*0048*/ 	.byte	0x04, 0x17
        /*004a*/ 	.short	(.L_19 - .L_18)
.L_18:
        /*004c*/ 	.word	0x00000000
        /*0050*/ 	.short	0x0002
        /*0052*/ 	.short	0x0010
        /*0054*/ 	.byte	0x00, 0xf4, 0x21, 0x00


	//----- nvinfo : EIATTR_KPARAM_INFO
	.align		4
.L_19:
        /*0058*/ 	.byte	0x04, 0x17
        /*005a*/ 	.short	(.L_21 - .L_20)
.L_20:
        /*005c*/ 	.word	0x00000000
        /*0060*/ 	.short	0x0001
        /*0062*/ 	.short	0x0008
        /*0064*/ 	.byte	0x00, 0xf4, 0x21, 0x00


	//----- nvinfo : EIATTR_KPARAM_INFO
	.align		4
.L_21:
        /*0068*/ 	.byte	0x04, 0x17
        /*006a*/ 	.short	(.L_23 - .L_22)
.L_22:
        /*006c*/ 	.word	0x00000000
        /*0070*/ 	.short	0x0000
        /*0072*/ 	.short	0x0000
        /*0074*/ 	.byte	0x00, 0xf4, 0x21, 0x00


	//----- nvinfo : EIATTR_SPARSE_MMA_MASK
	.align		4
.L_23:
        /*0078*/ 	.byte	0x03, 0x50
        /*007a*/ 	.short	0x0000


	//----- nvinfo : EIATTR_MAXREG_COUNT
	.align		4
        /*007c*/ 	.byte	0x03, 0x1b
        /*007e*/ 	.short	0x00ff


	//----- nvinfo : EIATTR_EXIT_INSTR_OFFSETS
	.align		4
        /*0080*/ 	.byte	0x04, 0x1c
        /*0082*/ 	.short	(.L_25 - .L_24)


	//   ....[0]....
.L_24:
        /*0084*/ 	.word	0x00000ce0


	//----- nvinfo : EIATTR_REQNTID
	.align		4
.L_25:
        /*0088*/ 	.byte	0x04, 0x10
        /*008a*/ 	.short	(.L_27 - .L_26)
.L_26:
        /*008c*/ 	.word	0x00000080
        /*0090*/ 	.word	0x00000001
        /*0094*/ 	.word	0x00000001


	//----- nvinfo : EIATTR_CBANK_PARAM_SIZE
	.align		4
.L_27:
        /*0098*/ 	.byte	0x03, 0x19
        /*009a*/ 	.short	0x0034


	//----- nvinfo : EIATTR_PARAM_CBANK
	.align		4
        /*009c*/ 	.byte	0x04, 0x0a
        /*009e*/ 	.short	(.L_29 - .L_28)
	.align		4
.L_28:
        /*00a0*/ 	.word	index@(.nv.constant0.triton_poi_fused__unsafe_index_add_mul_sub_41)
        /*00a4*/ 	.short	0x0210
        /*00a6*/ 	.short	0x0034


	//----- nvinfo : EIATTR_SW_WAR
	.align		4
.L_29:
        /*00a8*/ 	.byte	0x04, 0x36
        /*00aa*/ 	.short	(.L_31 - .L_30)
.L_30:
        /*00ac*/ 	.word	0x00000008
.L_31:


//--------------------- .nv.callgraph             --------------------------
	.section	.nv.callgraph,"",@"SHT_CUDA_CALLGRAPH"
	.align	4
	.sectionentsize	8
	.align		4
        /*0000*/ 	.word	0x00000000
	.align		4
        /*0004*/ 	.word	0xffffffff
	.align		4
        /*0008*/ 	.word	0x00000000
	.align		4
        /*000c*/ 	.word	0xfffffffe
	.align		4
        /*0010*/ 	.word	0x00000000
	.align		4
        /*0014*/ 	.word	0xfffffffd
	.align		4
        /*0018*/ 	.word	0x00000000
	.align		4
        /*001c*/ 	.word	0xfffffffc


//--------------------- .text.triton_poi_fused__unsafe_index_add_mul_sub_41 --------------------------
	.section	.text.triton_poi_fused__unsafe_index_add_mul_sub_41,"ax",@progbits
	.align	128
        .global         triton_poi_fused__unsafe_index_add_mul_sub_41
        .type           triton_poi_fused__unsafe_index_add_mul_sub_41,@function
        .size           triton_poi_fused__unsafe_index_add_mul_sub_41,(.L_x_1 - triton_poi_fused__unsafe_index_add_mul_sub_41)
        .other          triton_poi_fused__unsafe_index_add_mul_sub_41,@"STO_CUDA_ENTRY STV_DEFAULT"
triton_poi_fused__unsafe_index_add_mul_sub_41:
.text.triton_poi_fused__unsafe_index_add_mul_sub_41:
[----:B------:R-:W-:Y:S01]  /*0000*/  LDC R1, c[0x0][0x28] ;  /* 0x00000a00ff017b82 */ /* 0x000fe20000000800 */
[----:B------:R-:W1:Y:S07]  /*0010*/  S2R R0, SR_TID.X ;  /* 0x0000000000007919 */ /* 0x000e6e0000002100 */
[----:B------:R-:W2:Y:S01]  /*0020*/  LDC.64 R12, c[0x0][0x218] ;  /* 0x00008600ff0c7b82 */ /* 0x000ea20000000a00 */
[----:B------:R-:W-:Y:S01]  /*0030*/  ULDC.64 UR4, c[0x0][0x208] ;  /* 0x0000820000047ab9 */ /* 0x000fe20000000a00 */
[----:B------:R-:W-:Y:S01]  /*0040*/  ULDC.64 UR6, c[0x0][0x220] ;  /* 0x0000880000067ab9 */ /* 0x000fe20000000a00 */
[----:B------:R-:W3:Y:S05]  /*0050*/  S2R R5, SR_CTAID.X ;  /* 0x0000000000057919 */ /* 0x000eea0000002500 */
[----:B------:R-:W4:Y:S08]  /*0060*/  LDC.64 R28, c[0x0][0x228] ;  /* 0x00008a00ff1c7b82 */ /* 0x000f300000000a00 */
[----:B------:R-:W5:Y:S01]  /*0070*/  LDC.64 R14, c[0x0][0x210] ;  /* 0x00008400ff0e7b82 */ /* 0x000f620000000a00 */
[----:B-1----:R-:W-:-:S05]  /*0080*/  IMAD.SHL.U32 R0, R0, 0x4, RZ ;  /* 0x0000000400007824 */ /* 0x002fca00078e00ff */
[----:B------:R-:W-:-:S05]  /*0090*/  LOP3.LUT R0, R0, 0x1fc, RZ, 0xc0, !PT ;  /* 0x000001fc00007812 */ /* 0x000fca00078ec0ff */
[----:B---3--:R-:W-:-:S05]  /*00a0*/  IMAD R3, R5, 0x400, R0 ;  /* 0x0000040005037824 */ /* 0x008fca00078e0200 */
[----:B------:R-:W-:Y:S02]  /*00b0*/  SHF.R.S32.HI R0, RZ, 0x1f, R3 ;  /* 0x0000001fff007819 */ /* 0x000fe40000011403 */
[----:B------:R-:W-:Y:S02]  /*00c0*/  IADD3 R17, R3, 0x200, RZ ;  /* 0x0000020003117810 */ /* 0x000fe40007ffe0ff */
[----:B------:R-:W-:-:S04]  /*00d0*/  LEA.HI R2, R0, R3, RZ, 0x3 ;  /* 0x0000000300027211 */ /* 0x000fc800078f18ff */
[----:B------:R-:W-:-:S05]  /*00e0*/  LOP3.LUT R0, R2, 0xfffffff8, RZ, 0xc0, !PT ;  /* 0xfffffff802007812 */ /* 0x000fca00078ec0ff */
[----:B------:R-:W-:Y:S01]  /*00f0*/  IMAD.IADD R21, R3, 0x1, -R0 ;  /* 0x0000000103157824 */ /* 0x000fe200078e0a00 */
[----:B------:R-:W-:-:S03]  /*0100*/  SHF.R.S32.HI R0, RZ, 0x15, R5 ;  /* 0x00000015ff007819 */ /* 0x000fc60000011405 */
[----:B--2---:R-:W-:Y:S01]  /*0110*/  IMAD.WIDE R8, R21, 0x8, R12 ;  /* 0x0000000815087825 */ /* 0x004fe200078e020c */
[----:B------:R-:W-:Y:S02]  /*0120*/  SGXT R0, R0, 0x1 ;  /* 0x000000010000781a */ /* 0x000fe40000000200 */
[----:B------:R-:W-:Y:S02]  /*0130*/  SHF.R.S32.HI R2, RZ, 0x3, R2 ;  /* 0x00000003ff027819 */ /* 0x000fe40000011402 */
[----:B------:R-:W-:Y:S01]  /*0140*/  LEA.HI R4, R0, R17, RZ, 0x3 ;  /* 0x0000001100047211 */ /* 0x000fe200078f18ff */
[----:B------:R-:W2:Y:S03]  /*0150*/  LDG.E.EL.128 R8, desc[UR4][R8.64] ;  /* 0x0000000408087981 */ /* 0x000ea6000c2e1d00 */
[----:B------:R-:W-:Y:S02]  /*0160*/  SHF.R.S32.HI R16, RZ, 0x3, R4 ;  /* 0x00000003ff107819 */ /* 0x000fe40000011404 */
[----:B------:R-:W-:-:S02]  /*0170*/  LEA.HI R4, R2, R2, RZ, 0x3 ;  /* 0x0000000202047211 */ /* 0x000fc400078f18ff */
[----:B------:R-:W-:Y:S02]  /*0180*/  LEA.HI R6, R16, R16, RZ, 0x3 ;  /* 0x0000001010067211 */ /* 0x000fe400078f18ff */
[----:B------:R-:W-:Y:S01]  /*0190*/  LOP3.LUT R7, R4, 0xfffffff8, RZ, 0xc0, !PT ;  /* 0xfffffff804077812 */ /* 0x000fe200078ec0ff */
[----:B----4-:R-:W-:Y:S01]  /*01a0*/  IMAD.WIDE R4, R21, 0x8, R28 ;  /* 0x0000000815047825 */ /* 0x010fe200078e021c */
[----:B------:R-:W-:-:S03]  /*01b0*/  LOP3.LUT R19, R6, 0xfffffff8, RZ, 0xc0, !PT ;  /* 0xfffffff806137812 */ /* 0x000fc600078ec0ff */
[----:B------:R-:W-:Y:S02]  /*01c0*/  IMAD.IADD R25, R2, 0x1, -R7 ;  /* 0x0000000102197824 */ /* 0x000fe400078e0a07 */
[----:B------:R-:W3:Y:S01]  /*01d0*/  LDG.E.EL.128 R4, desc[UR4][R4.64] ;  /* 0x0000000404047981 */ /* 0x000ee2000c2e1d00 */
[----:B------:R-:W-:Y:S02]  /*01e0*/  IMAD.IADD R19, R16, 0x1, -R19 ;  /* 0x0000000110137824 */ /* 0x000fe400078e0a13 */
[----:B-----5:R-:W-:-:S04]  /*01f0*/  IMAD.WIDE R24, R25, 0x8, R14 ;  /* 0x0000000819187825 */ /* 0x020fc800078e020e */
[----:B------:R-:W-:Y:S02]  /*0200*/  IMAD.WIDE R22, R19, 0x8, R14 ;  /* 0x0000000813167825 */ /* 0x000fe400078e020e */
[----:B------:R-:W4:Y:S04]  /*0210*/  LDG.E.EL.64 R24, desc[UR4][R24.64] ;  /* 0x0000000418187981 */ /* 0x000f28000c2e1b00 */
[----:B------:R-:W5:Y:S01]  /*0220*/  LDG.E.EL.64 R22, desc[UR4][R22.64] ;  /* 0x0000000416167981 */ /* 0x000f62000c2e1b00 */
[----:B------:R-:W-:Y:S02]  /*0230*/  IADD3 R15, R3, 0x2, RZ ;  /* 0x00000002030f7810 */ /* 0x000fe40007ffe0ff */
[C---:B------:R-:W-:Y:S02]  /*0240*/  LEA.HI R20, R0.reuse, R17, RZ, 0x6 ;  /* 0x0000001100147211 */ /* 0x040fe400078f30ff */
[----:B------:R-:W-:-:S02]  /*0250*/  LEA.HI R2, R0, R15, RZ, 0x3 ;  /* 0x0000000f00027211 */ /* 0x000fc400078f18ff */
[----:B------:R-:W-:Y:S02]  /*0260*/  LEA.HI R0, R0, R3, RZ, 0x6 ;  /* 0x0000000300007211 */ /* 0x000fe400078f30ff */
[----:B------:R-:W-:Y:S02]  /*0270*/  LOP3.LUT R2, R2, 0xfffffff8, RZ, 0xc0, !PT ;  /* 0xfffffff802027812 */ /* 0x000fe400078ec0ff */
[----:B------:R-:W-:Y:S02]  /*0280*/  SHF.R.S32.HI R0, RZ, 0x6, R0 ;  /* 0x00000006ff007819 */ /* 0x000fe40000011400 */
[----:B------:R-:W-:Y:S01]  /*0290*/  SHF.R.S32.HI R20, RZ, 0x6, R20 ;  /* 0x00000006ff147819 */ /* 0x000fe20000011414 */
[----:B------:R-:W-:Y:S02]  /*02a0*/  IMAD.IADD R15, R15, 0x1, -R2 ;  /* 0x000000010f0f7824 */ /* 0x000fe400078e0a02 */
[----:B------:R-:W-:Y:S02]  /*02b0*/  IMAD R17, R0, 0x24, RZ ;  /* 0x0000002400117824 */ /* 0x000fe400078e02ff */
[----:B------:R-:W-:-:S04]  /*02c0*/  IMAD.WIDE R12, R15, 0x8, R12 ;  /* 0x000000080f0c7825 */ /* 0x000fc800078e020c */
[----:B------:R-:W-:Y:S01]  /*02d0*/  IMAD.WIDE R28, R15, 0x8, R28 ;  /* 0x000000080f1c7825 */ /* 0x000fe200078e021c */
[----:B--2---:R-:W-:Y:S02]  /*02e0*/  IADD3 R27, P1, R8, 0x6, RZ ;  /* 0x00000006081b7810 */ /* 0x004fe40007f3e0ff */
[----:B------:R-:W-:-:S03]  /*02f0*/  ISETP.GE.AND P0, PT, R9, RZ, PT ;  /* 0x000000ff0900720c */ /* 0x000fc60003f06270 */
[----:B------:R-:W-:Y:S01]  /*0300*/  IMAD.X R14, RZ, RZ, R9, P1 ;  /* 0x000000ffff0e7224 */ /* 0x000fe200008e0609 */
[----:B------:R-:W-:Y:S02]  /*0310*/  IADD3 R19, P1, R10, 0x6, RZ ;  /* 0x000000060a137810 */ /* 0x000fe40007f3e0ff */
[----:B------:R-:W-:Y:S02]  /*0320*/  SEL R2, R27, R8, !P0 ;  /* 0x000000081b027207 */ /* 0x000fe40004000000 */
[----:B------:R-:W-:Y:S02]  /*0330*/  SEL R9, R14, R9, !P0 ;  /* 0x000000090e097207 */ /* 0x000fe40004000000 */
[----:B------:R-:W-:Y:S02]  /*0340*/  IADD3.X R27, RZ, R11, RZ, P1, !PT ;  /* 0x0000000bff1b7210 */ /* 0x000fe40000ffe4ff */
[----:B------:R-:W-:Y:S02]  /*0350*/  ISETP.GE.AND P0, PT, R11, RZ, PT ;  /* 0x000000ff0b00720c */ /* 0x000fe40003f06270 */
[----:B------:R-:W-:-:S02]  /*0360*/  LEA R8, P1, R2, UR6, 0x2 ;  /* 0x0000000602087c11 */ /* 0x000fc4000f8210ff */
[----:B------:R-:W-:Y:S02]  /*0370*/  SEL R16, R27, R11, !P0 ;  /* 0x0000000b1b107207 */ /* 0x000fe40004000000 */
[----:B------:R-:W-:Y:S02]  /*0380*/  LEA.HI.X R9, R2, UR7, R9, 0x2, P1 ;  /* 0x0000000702097c11 */ /* 0x000fe400088f1409 */
[----:B---3--:R-:W-:Y:S02]  /*0390*/  IADD3 R27, P1, R4, 0x6, RZ ;  /* 0x00000006041b7810 */ /* 0x008fe40007f3e0ff */
[----:B------:R-:W-:Y:S02]  /*03a0*/  IADD3 R11, P2, R6, 0x6, RZ ;  /* 0x00000006060b7810 */ /* 0x000fe40007f5e0ff */
[----:B------:R-:W-:Y:S01]  /*03b0*/  SEL R19, R19, R10, !P0 ;  /* 0x0000000a13137207 */ /* 0x000fe20004000000 */
[----:B------:R-:W-:Y:S01]  /*03c0*/  IMAD.X R10, RZ, RZ, R5, P1 ;  /* 0x000000ffff0a7224 */ /* 0x000fe200008e0605 */
[----:B------:R-:W-:Y:S01]  /*03d0*/  ISETP.GE.AND P0, PT, R5, RZ, PT ;  /* 0x000000ff0500720c */ /* 0x000fe20003f06270 */
[----:B------:R-:W-:Y:S01]  /*03e0*/  IMAD.X R15, RZ, RZ, R7, P2 ;  /* 0x000000ffff0f7224 */ /* 0x000fe200010e0607 */
[----:B------:R-:W-:-:S02]  /*03f0*/  ISETP.GE.AND P1, PT, R7, RZ, PT ;  /* 0x000000ff0700720c */ /* 0x000fc40003f26270 */
[----:B------:R-:W-:Y:S02]  /*0400*/  SEL R2, R27, R4, !P0 ;  /* 0x000000041b027207 */ /* 0x000fe40004000000 */
[----:B------:R-:W-:Y:S02]  /*0410*/  SEL R6, R11, R6, !P1 ;  /* 0x000000060b067207 */ /* 0x000fe40004800000 */
[----:B------:R-:W-:Y:S02]  /*0420*/  SEL R7, R15, R7, !P1 ;  /* 0x000000070f077207 */ /* 0x000fe40004800000 */
[----:B------:R-:W-:Y:S02]  /*0430*/  SEL R5, R10, R5, !P0 ;  /* 0x000000050a057207 */ /* 0x000fe40004000000 */
[----:B------:R-:W-:Y:S02]  /*0440*/  LEA R14, P1, R2, UR6, 0x2 ;  /* 0x00000006020e7c11 */ /* 0x000fe4000f8210ff */
[----:B-----5:R-:W-:-:S02]  /*0450*/  IADD3 R27, P3, R22, 0x6, RZ ;  /* 0x00000006161b7810 */ /* 0x020fc40007f7e0ff */
[----:B----4-:R-:W-:Y:S02]  /*0460*/  IADD3 R11, P2, R24, 0x6, RZ ;  /* 0x00000006180b7810 */ /* 0x010fe40007f5e0ff */
[----:B------:R-:W-:Y:S01]  /*0470*/  LEA.HI.X R15, R2, UR7, R5, 0x2, P1 ;  /* 0x00000007020f7c11 */ /* 0x000fe200088f1405 */
[----:B------:R-:W-:Y:S01]  /*0480*/  IMAD.X R5, RZ, RZ, R23, P3 ;  /* 0x000000ffff057224 */ /* 0x000fe200018e0617 */
[----:B------:R-:W-:Y:S02]  /*0490*/  IADD3.X R10, RZ, R25, RZ, P2, !PT ;  /* 0x00000019ff0a7210 */ /* 0x000fe400017fe4ff */
[----:B------:R-:W-:Y:S02]  /*04a0*/  ISETP.GE.AND P2, PT, R23, RZ, PT ;  /* 0x000000ff1700720c */ /* 0x000fe40003f46270 */
[----:B------:R-:W-:Y:S02]  /*04b0*/  ISETP.GE.AND P0, PT, R25, RZ, PT ;  /* 0x000000ff1900720c */ /* 0x000fe40003f06270 */
[----:B------:R-:W-:-:S02]  /*04c0*/  SEL R4, R5, R23, !P2 ;  /* 0x0000001705047207 */ /* 0x000fc40005000000 */
[----:B------:R-:W-:Y:S02]  /*04d0*/  SEL R2, R27, R22, !P2 ;  /* 0x000000161b027207 */ /* 0x000fe40005000000 */
[----:B------:R-:W-:Y:S01]  /*04e0*/  SEL R10, R10, R25, !P0 ;  /* 0x000000190a0a7207 */ /* 0x000fe20004000000 */
[----:B------:R-:W-:Y:S01]  /*04f0*/  IMAD R0, R4, 0x18, RZ ;  /* 0x0000001804007824 */ /* 0x000fe200078e02ff */
[----:B------:R-:W-:Y:S01]  /*0500*/  SEL R11, R11, R24, !P0 ;  /* 0x000000180b0b7207 */ /* 0x000fe20004000000 */
[----:B------:R-:W-:Y:S01]  /*0510*/  IMAD.WIDE.U32 R4, R2, 0x18, R8 ;  /* 0x0000001802047825 */ /* 0x000fe200078e0008 */
[----:B------:R-:W-:-:S03]  /*0520*/  LEA R18, P0, R19, UR6, 0x2 ;  /* 0x0000000613127c11 */ /* 0x000fc6000f8010ff */
[----:B------:R-:W-:Y:S01]  /*0530*/  IMAD.WIDE.U32 R24, R11, 0x18, R8 ;  /* 0x000000180b187825 */ /* 0x000fe200078e0008 */
[----:B------:R-:W-:-:S03]  /*0540*/  LEA.HI.X R19, R19, UR7, R16, 0x2, P0 ;  /* 0x0000000713137c11 */ /* 0x000fc600080f1410 */
[----:B------:R-:W-:Y:S02]  /*0550*/  IMAD.IADD R5, R5, 0x1, R0 ;  /* 0x0000000105057824 */ /* 0x000fe400078e0200 */
[----:B------:R-:W-:Y:S02]  /*0560*/  IMAD R16, R20, 0x24, RZ ;  /* 0x0000002414107824 */ /* 0x000fe400078e02ff */
[----:B------:R-:W-:Y:S02]  /*0570*/  IMAD R10, R10, 0x18, RZ ;  /* 0x000000180a0a7824 */ /* 0x000fe400078e02ff */
[----:B------:R-:W-:-:S04]  /*0580*/  IMAD.WIDE.U32 R8, R11, 0x18, R18 ;  /* 0x000000180b087825 */ /* 0x000fc800078e0012 */
[----:B------:R-:W-:Y:S02]  /*0590*/  IMAD.WIDE R26, R16, 0x4, R4 ;  /* 0x00000004101a7825 */ /* 0x000fe400078e0204 */
[----:B------:R-:W1:Y:S02]  /*05a0*/  LDC.64 R4, c[0x0][0x230] ;  /* 0x00008c00ff047b82 */ /* 0x000e640000000a00 */
[----:B------:R-:W-:Y:S02]  /*05b0*/  IMAD.IADD R9, R10, 0x1, R9 ;  /* 0x000000010a097824 */ /* 0x000fe400078e0209 */
[----:B------:R-:W-:-:S04]  /*05c0*/  IMAD.WIDE.U32 R22, R11, 0x18, R14 ;  /* 0x000000180b167825 */ /* 0x000fc800078e000e */
[----:B------:R-:W-:Y:S01]  /*05d0*/  IMAD.WIDE R8, R17, 0x4, R8 ;  /* 0x0000000411087825 */ /* 0x000fe200078e0208 */
[----:B------:R-:W-:-:S03]  /*05e0*/  IADD3 R23, R10, R23, RZ ;  /* 0x000000170a177210 */ /* 0x000fc60007ffe0ff */
[----:B------:R-:W-:Y:S01]  /*05f0*/  IMAD.WIDE.U32 R14, R2, 0x18, R14 ;  /* 0x00000018020e7825 */ /* 0x000fe200078e000e */
[----:B------:R2:W3:Y:S03]  /*0600*/  LDG.E.EL R20, desc[UR4][R8.64] ;  /* 0x0000000408147981 */ /* 0x0004e6000c2e1900 */
[----:B------:R-:W-:Y:S01]  /*0610*/  IMAD.IADD R25, R25, 0x1, R10 ;  /* 0x0000000119197824 */ /* 0x000fe200078e020a */
[----:B------:R-:W-:Y:S01]  /*0620*/  IADD3 R15, R0, R15, RZ ;  /* 0x0000000f000f7210 */ /* 0x000fe20007ffe0ff */
[----:B------:R-:W-:-:S04]  /*0630*/  IMAD.WIDE R22, R17, 0x4, R22 ;  /* 0x0000000411167825 */ /* 0x000fc800078e0216 */
[----:B------:R-:W-:Y:S01]  /*0640*/  IMAD.WIDE R24, R17, 0x4, R24 ;  /* 0x0000000411187825 */ /* 0x000fe200078e0218 */
[C---:B--2---:R-:W-:Y:S01]  /*0650*/  LEA R8, P0, R6.reuse, UR6, 0x2 ;  /* 0x0000000606087c11 */ /* 0x044fe2000f8010ff */
[----:B------:R-:W2:Y:S03]  /*0660*/  LDG.E.EL R22, desc[UR4][R22.64] ;  /* 0x0000000416167981 */ /* 0x000ea6000c2e1900 */
[----:B------:R-:W-:Y:S01]  /*0670*/  LEA.HI.X R9, R6, UR7, R7, 0x2, P0 ;  /* 0x0000000706097c11 */ /* 0x000fe200080f1407 */
[----:B------:R-:W-:Y:S01]  /*0680*/  IMAD.WIDE R14, R16, 0x4, R14 ;  /* 0x00000004100e7825 */ /* 0x000fe200078e020e */
[----:B------:R-:W2:Y:S03]  /*0690*/  LDG.E.EL R24, desc[UR4][R24.64] ;  /* 0x0000000418187981 */ /* 0x000ea6000c2e1900 */
[----:B------:R-:W-:Y:S01]  /*06a0*/  IMAD.WIDE.U32 R6, R11, 0x18, R8 ;  /* 0x000000180b067825 */ /* 0x000fe200078e0008 */
[----:B------:R-:W4:Y:S03]  /*06b0*/  LDG.E.EL R23, desc[UR4][R14.64] ;  /* 0x000000040e177981 */ /* 0x000f26000c2e1900 */
[----:B-1----:R-:W-:Y:S01]  /*06c0*/  IMAD.WIDE R4, R21, 0x4, R4 ;  /* 0x0000000415047825 */ /* 0x002fe200078e0204 */
[----:B------:R1:W4:Y:S03]  /*06d0*/  LDG.E.EL R25, desc[UR4][R26.64] ;  /* 0x000000041a197981 */ /* 0x000326000c2e1900 */
[----:B------:R-:W-:Y:S01]  /*06e0*/  IMAD.IADD R7, R10, 0x1, R7 ;  /* 0x000000010a077824 */ /* 0x000fe200078e0207 */
[----:B------:R-:W5:Y:S01]  /*06f0*/  LDG.E.EL.128 R12, desc[UR4][R12.64] ;  /* 0x000000040c0c7981 */ /* 0x000f62000c2e1d00 */
[----:B-1----:R-:W-:-:S04]  /*0700*/  IMAD.WIDE R26, R17, 0x4, R6 ;  /* 0x00000004111a7825 */ /* 0x002fc800078e0206 */
[----:B------:R-:W3:Y:S01]  /*0710*/  LDG.E.EL.128 R4, desc[UR4][R4.64] ;  /* 0x0000000404047981 */ /* 0x000ee2000c2e1d00 */
[----:B------:R-:W-:-:S03]  /*0720*/  IMAD.WIDE.U32 R8, R2, 0x18, R8 ;  /* 0x0000001802087825 */ /* 0x000fc600078e0008 */
[----:B------:R1:W4:Y:S02]  /*0730*/  LDG.E.EL R21, desc[UR4][R26.64] ;  /* 0x000000041a157981 */ /* 0x000324000c2e1900 */
[----:B------:R-:W-:Y:S01]  /*0740*/  IADD3 R9, R0, R9, RZ ;  /* 0x0000000900097210 */ /* 0x000fe20007ffe0ff */
[----:B------:R-:W-:-:S04]  /*0750*/  IMAD.WIDE.U32 R18, R2, 0x18, R18 ;  /* 0x0000001802127825 */ /* 0x000fc800078e0012 */
[----:B-1----:R-:W-:-:S04]  /*0760*/  IMAD.WIDE R26, R16, 0x4, R8 ;  /* 0x00000004101a7825 */ /* 0x002fc800078e0208 */
[----:B------:R-:W-:Y:S02]  /*0770*/  IMAD.IADD R19, R0, 0x1, R19 ;  /* 0x0000000100137824 */ /* 0x000fe400078e0213 */
[----:B------:R-:W-:-:S06]  /*0780*/  IMAD.WIDE R18, R16, 0x4, R18 ;  /* 0x0000000410127825 */ /* 0x000fcc00078e0212 */
[----:B------:R-:W4:Y:S04]  /*0790*/  LDG.E.EL R18, desc[UR4][R18.64] ;  /* 0x0000000412127981 */ /* 0x000f28000c2e1900 */
[----:B------:R1:W4:Y:S01]  /*07a0*/  LDG.E.EL R19, desc[UR4][R26.64] ;  /* 0x000000041a137981 */ /* 0x000322000c2e1900 */
[----:B--2---:R-:W-:Y:S01]  /*07b0*/  FADD R9, -R24, R22 ;  /* 0x0000001618097221 */ /* 0x004fe20000000100 */
[----:B-----5:R-:W-:Y:S02]  /*07c0*/  IADD3 RZ, P1, R12, 0x6, RZ ;  /* 0x000000060cff7810 */ /* 0x020fe40007f3e0ff */
[----:B------:R-:W-:Y:S01]  /*07d0*/  ISETP.GE.AND P0, PT, R13, RZ, PT ;  /* 0x000000ff0d00720c */ /* 0x000fe20003f06270 */
[----:B---3--:R-:W-:Y:S02]  /*07e0*/  FFMA R8, R4, R9, R24 ;  /* 0x0000000904087223 */ /* 0x008fe40000000018 */
[----:B------:R-:W-:-:S02]  /*07f0*/  IMAD.X R24, RZ, RZ, R13, P1 ;  /* 0x000000ffff187224 */ /* 0x000fc400008e060d */
[----:B------:R-:W-:-:S03]  /*0800*/  VIADD R9, R12, 0x6 ;  /* 0x000000060c097836 */ /* 0x000fc60000000000 */
[----:B------:R-:W-:Y:S02]  /*0810*/  SEL R24, R24, R13, !P0 ;  /* 0x0000000d18187207 */ /* 0x000fe40004000000 */
[----:B------:R-:W-:Y:S02]  /*0820*/  IADD3 R13, P1, R14, 0x6, RZ ;  /* 0x000000060e0d7810 */ /* 0x000fe40007f3e0ff */
[----:B------:R-:W-:Y:S02]  /*0830*/  SEL R9, R9, R12, !P0 ;  /* 0x0000000c09097207 */ /* 0x000fe40004000000 */
[----:B------:R-:W-:Y:S02]  /*0840*/  ISETP.GE.AND P0, PT, R15, RZ, PT ;  /* 0x000000ff0f00720c */ /* 0x000fe40003f06270 */
[----:B-1----:R-:W-:Y:S02]  /*0850*/  IADD3.X R27, RZ, R15, RZ, P1, !PT ;  /* 0x0000000fff1b7210 */ /* 0x002fe40000ffe4ff */
[----:B------:R-:W-:-:S02]  /*0860*/  SEL R22, R13, R14, !P0 ;  /* 0x0000000e0d167207 */ /* 0x000fc40004000000 */
[----:B------:R-:W-:Y:S02]  /*0870*/  SEL R27, R27, R15, !P0 ;  /* 0x0000000f1b1b7207 */ /* 0x000fe40004000000 */
[----:B------:R-:W2:Y:S01]  /*0880*/  LDG.E.EL.128 R12, desc[UR4][R28.64] ;  /* 0x000000041c0c7981 */ /* 0x000ea2000c2e1d00 */
[----:B----4-:R-:W-:-:S04]  /*0890*/  FADD R23, -R25, R23 ;  /* 0x0000001719177221 */ /* 0x010fc80000000100 */
[----:B------:R-:W-:Y:S01]  /*08a0*/  FFMA R4, R4, R23, R25 ;  /* 0x0000001704047223 */ /* 0x000fe20000000019 */
[----:B------:R-:W-:Y:S01]  /*08b0*/  FADD R19, -R18, R19 ;  /* 0x0000001312137221 */ /* 0x000fe20000000100 */
[----:B--2---:R-:W-:Y:S02]  /*08c0*/  IADD3 RZ, P1, R12, 0x6, RZ ;  /* 0x000000060cff7810 */ /* 0x004fe40007f3e0ff */
[----:B------:R-:W-:-:S03]  /*08d0*/  ISETP.GE.AND P0, PT, R13, RZ, PT ;  /* 0x000000ff0d00720c */ /* 0x000fc60003f06270 */
[----:B------:R-:W-:Y:S02]  /*08e0*/  IMAD.X R25, RZ, RZ, R13, P1 ;  /* 0x000000ffff197224 */ /* 0x000fe400008e060d */
[----:B------:R-:W-:-:S03]  /*08f0*/  VIADD R23, R12, 0x6 ;  /* 0x000000060c177836 */ /* 0x000fc60000000000 */
[----:B------:R-:W-:Y:S02]  /*0900*/  SEL R26, R25, R13, !P0 ;  /* 0x0000000d191a7207 */ /* 0x000fe40004000000 */
[----:B------:R-:W-:Y:S02]  /*0910*/  IADD3 R13, P1, R14, 0x6, RZ ;  /* 0x000000060e0d7810 */ /* 0x000fe40007f3e0ff */
[----:B------:R-:W-:Y:S02]  /*0920*/  SEL R23, R23, R12, !P0 ;  /* 0x0000000c17177207 */ /* 0x000fe40004000000 */
[----:B------:R-:W-:Y:S02]  /*0930*/  ISETP.GE.AND P0, PT, R15, RZ, PT ;  /* 0x000000ff0f00720c */ /* 0x000fe40003f06270 */
[----:B------:R-:W-:Y:S02]  /*0940*/  IADD3.X R25, RZ, R15, RZ, P1, !PT ;  /* 0x0000000fff197210 */ /* 0x000fe40000ffe4ff */
[----:B------:R-:W-:-:S02]  /*0950*/  SEL R14, R13, R14, !P0 ;  /* 0x0000000e0d0e7207 */ /* 0x000fc40004000000 */
[----:B------:R-:W-:Y:S02]  /*0960*/  SEL R15, R25, R15, !P0 ;  /* 0x0000000f190f7207 */ /* 0x000fe40004000000 */
[----:B------:R-:W-:-:S04]  /*0970*/  LEA R12, P0, R9, UR6, 0x2 ;  /* 0x00000006090c7c11 */ /* 0x000fc8000f8010ff */
[----:B------:R-:W-:Y:S01]  /*0980*/  LEA.HI.X R13, R9, UR7, R24, 0x2, P0 ;  /* 0x00000007090d7c11 */ /* 0x000fe200080f1418 */
[----:B------:R-:W-:-:S04]  /*0990*/  FADD R9, -R20, R21 ;  /* 0x0000001514097221 */ /* 0x000fc80000000100 */
[----:B------:R-:W-:Y:S01]  /*09a0*/  FFMA R9, R5, R9, R20 ;  /* 0x0000000905097223 */ /* 0x000fe20000000014 */
[----:B------:R-:W-:-:S04]  /*09b0*/  LEA R20, P0, R23, UR6, 0x2 ;  /* 0x0000000617147c11 */ /* 0x000fc8000f8010ff */
[----:B------:R-:W-:Y:S01]  /*09c0*/  LEA.HI.X R21, R23, UR7, R26, 0x2, P0 ;  /* 0x0000000717157c11 */ /* 0x000fe200080f141a */
[----:B------:R-:W-:Y:S01]  /*09d0*/  FFMA R5, R5, R19, R18 ;  /* 0x0000001305057223 */ /* 0x000fe20000000012 */
[----:B------:R-:W-:Y:S01]  /*09e0*/  LEA R26, P0, R22, UR6, 0x2 ;  /* 0x00000006161a7c11 */ /* 0x000fe2000f8010ff */
[----:B------:R-:W-:-:S03]  /*09f0*/  IMAD.WIDE.U32 R18, R11, 0x18, R20 ;  /* 0x000000180b127825 */ /* 0x000fc600078e0014 */
[----:B------:R-:W-:Y:S01]  /*0a00*/  LEA.HI.X R27, R22, UR7, R27, 0x2, P0 ;  /* 0x00000007161b7c11 */ /* 0x000fe200080f141b */
[----:B------:R-:W-:Y:S02]  /*0a10*/  IMAD.IADD R19, R10, 0x1, R19 ;  /* 0x000000010a137824 */ /* 0x000fe400078e0213 */
[----:B------:R-:W-:-:S04]  /*0a20*/  IMAD.WIDE.U32 R22, R11, 0x18, R26 ;  /* 0x000000180b167825 */ /* 0x000fc800078e001a */
[----:B------:R-:W-:Y:S01]  /*0a30*/  IMAD.WIDE R28, R17, 0x4, R18 ;  /* 0x00000004111c7825 */ /* 0x000fe200078e0212 */
[C---:B------:R-:W-:Y:S02]  /*0a40*/  LEA R18, P0, R14.reuse, UR6, 0x2 ;  /* 0x000000060e127c11 */ /* 0x040fe4000f8010ff */
[----:B------:R-:W-:Y:S02]  /*0a50*/  IADD3 R23, R10, R23, RZ ;  /* 0x000000170a177210 */ /* 0x000fe40007ffe0ff */
[----:B------:R-:W-:Y:S01]  /*0a60*/  LEA.HI.X R19, R14, UR7, R15, 0x2, P0 ;  /* 0x000000070e137c11 */ /* 0x000fe200080f140f */
[----:B------:R-:W-:Y:S01]  /*0a70*/  IMAD.WIDE.U32 R24, R11, 0x18, R12 ;  /* 0x000000180b187825 */ /* 0x000fe200078e000c */
[----:B------:R-:W2:Y:S03]  /*0a80*/  LDG.E.EL R28, desc[UR4][R28.64] ;  /* 0x000000041c1c7981 */ /* 0x000ea6000c2e1900 */
[----:B------:R-:W-:-:S04]  /*0a90*/  IMAD.WIDE R14, R17, 0x4, R22 ;  /* 0x00000004110e7825 */ /* 0x000fc800078e0216 */
[--C-:B------:R-:W-:Y:S02]  /*0aa0*/  IMAD.WIDE.U32 R22, R11, 0x18, R18.reuse ;  /* 0x000000180b167825 */ /* 0x100fe400078e0012 */
[----:B------:R-:W3:Y:S02]  /*0ab0*/  LDG.E.EL R14, desc[UR4][R14.64] ;  /* 0x000000040e0e7981 */ /* 0x000ee4000c2e1900 */
[----:B------:R-:W-:Y:S01]  /*0ac0*/  IMAD.WIDE.U32 R18, R2, 0x18, R18 ;  /* 0x0000001802127825 */ /* 0x000fe200078e0012 */
[----:B------:R-:W-:-:S03]  /*0ad0*/  IADD3 R23, R10, R23, RZ ;  /* 0x000000170a177210 */ /* 0x000fc60007ffe0ff */
[----:B------:R-:W-:-:S04]  /*0ae0*/  IMAD.WIDE.U32 R12, R2, 0x18, R12 ;  /* 0x00000018020c7825 */ /* 0x000fc800078e000c */
[----:B------:R-:W-:-:S04]  /*0af0*/  IMAD.WIDE.U32 R26, R2, 0x18, R26 ;  /* 0x00000018021a7825 */ /* 0x000fc800078e001a */
[----:B------:R-:W-:Y:S01]  /*0b00*/  IMAD.WIDE.U32 R20, R2, 0x18, R20 ;  /* 0x0000001802147825 */ /* 0x000fe200078e0014 */
[----:B------:R-:W-:-:S03]  /*0b10*/  IADD3 R19, R0, R19, RZ ;  /* 0x0000001300137210 */ /* 0x000fc60007ffe0ff */
[----:B------:R-:W-:Y:S02]  /*0b20*/  IMAD.IADD R25, R10, 0x1, R25 ;  /* 0x000000010a197824 */ /* 0x000fe400078e0219 */
[C---:B------:R-:W-:Y:S01]  /*0b30*/  IMAD.IADD R13, R0.reuse, 0x1, R13 ;  /* 0x00000001000d7824 */ /* 0x040fe200078e020d */
[----:B------:R-:W1:Y:S01]  /*0b40*/  LDC.64 R10, c[0x0][0x238] ;  /* 0x00008e00ff0a7b82 */ /* 0x000e620000000a00 */
[C---:B------:R-:W-:Y:S02]  /*0b50*/  IMAD.IADD R27, R0.reuse, 0x1, R27 ;  /* 0x00000001001b7824 */ /* 0x040fe400078e021b */
[----:B------:R-:W-:Y:S02]  /*0b60*/  IMAD.IADD R21, R0, 0x1, R21 ;  /* 0x0000000100157824 */ /* 0x000fe400078e0215 */
[----:B------:R-:W-:-:S04]  /*0b70*/  IMAD.WIDE R24, R17, 0x4, R24 ;  /* 0x0000000411187825 */ /* 0x000fc800078e0218 */
[C---:B------:R-:W-:Y:S02]  /*0b80*/  IMAD.WIDE R12, R16.reuse, 0x4, R12 ;  /* 0x00000004100c7825 */ /* 0x040fe400078e020c */
[----:B------:R-:W2:Y:S02]  /*0b90*/  LDG.E.EL R25, desc[UR4][R24.64] ;  /* 0x0000000418197981 */ /* 0x000ea4000c2e1900 */
[C---:B------:R-:W-:Y:S02]  /*0ba0*/  IMAD.WIDE R26, R16.reuse, 0x4, R26 ;  /* 0x00000004101a7825 */ /* 0x040fe400078e021a */
[----:B------:R-:W4:Y:S02]  /*0bb0*/  LDG.E.EL R13, desc[UR4][R12.64] ;  /* 0x000000040c0d7981 */ /* 0x000f24000c2e1900 */
[----:B------:R-:W-:Y:S02]  /*0bc0*/  IMAD.WIDE R22, R17, 0x4, R22 ;  /* 0x0000000411167825 */ /* 0x000fe400078e0216 */
[----:B------:R-:W5:Y:S02]  /*0bd0*/  LDG.E.EL R26, desc[UR4][R26.64] ;  /* 0x000000041a1a7981 */ /* 0x000f64000c2e1900 */
[----:B------:R-:W-:-:S02]  /*0be0*/  IMAD.WIDE R20, R16, 0x4, R20 ;  /* 0x0000000410147825 */ /* 0x000fc400078e0214 */
[----:B------:R-:W3:Y:S02]  /*0bf0*/  LDG.E.EL R23, desc[UR4][R22.64] ;  /* 0x0000000416177981 */ /* 0x000ee4000c2e1900 */
[----:B------:R-:W-:Y:S02]  /*0c00*/  IMAD.WIDE R16, R16, 0x4, R18 ;  /* 0x0000000410107825 */ /* 0x000fe400078e0212 */
[----:B------:R-:W4:Y:S04]  /*0c10*/  LDG.E.EL R20, desc[UR4][R20.64] ;  /* 0x0000000414147981 */ /* 0x000f28000c2e1900 */
[----:B------:R-:W5:Y:S01]  /*0c20*/  LDG.E.EL R17, desc[UR4][R16.64] ;  /* 0x0000000410117981 */ /* 0x000f62000c2e1900 */
[----:B-1----:R-:W-:-:S04]  /*0c30*/  IMAD.WIDE R2, R3, 0x4, R10 ;  /* 0x0000000403027825 */ /* 0x002fc800078e020a */
[----:B--2---:R-:W-:-:S04]  /*0c40*/  FADD R10, -R25, R28 ;  /* 0x0000001c190a7221 */ /* 0x004fc80000000100 */
[----:B------:R-:W-:Y:S01]  /*0c50*/  FFMA R10, R6, R10, R25 ;  /* 0x0000000a060a7223 */ /* 0x000fe20000000019 */
[----:B---3--:R-:W-:Y:S01]  /*0c60*/  FADD R11, -R14, R23 ;  /* 0x000000170e0b7221 */ /* 0x008fe20000000100 */
[----:B----4-:R-:W-:-:S03]  /*0c70*/  FADD R0, -R13, R20 ;  /* 0x000000140d007221 */ /* 0x010fc60000000100 */
[----:B------:R-:W-:Y:S01]  /*0c80*/  FFMA R11, R7, R11, R14 ;  /* 0x0000000b070b7223 */ /* 0x000fe2000000000e */
[----:B-----5:R-:W-:Y:S01]  /*0c90*/  FADD R15, -R26, R17 ;  /* 0x000000111a0f7221 */ /* 0x020fe20000000100 */
[----:B------:R-:W-:-:S03]  /*0ca0*/  FFMA R6, R6, R0, R13 ;  /* 0x0000000006067223 */ /* 0x000fc6000000000d */
[----:B------:R-:W-:Y:S01]  /*0cb0*/  FFMA R7, R7, R15, R26 ;  /* 0x0000000f07077223 */ /* 0x000fe2000000001a */
[----:B------:R-:W-:Y:S04]  /*0cc0*/  STG.E.128 desc[UR4][R2.64], R8 ;  /* 0x0000000802007986 */ /* 0x000fe8000c101d04 */
[----:B------:R-:W-:Y:S01]  /*0cd0*/  STG.E.128 desc[UR4][R2.64+0x800], R4 ;  /* 0x0008000402007986 */ /* 0x000fe2000c101d04 */
[----:B------:R-:W-:Y:S05]  /*0ce0*/  EXIT ;  /* 0x000000000000794d */ /* 0x000fea0003800000 */
.L_x_0:
[----:B------:R-:W-:-:S00]  /*0cf0*/  BRA `(.L_x_0) ;  /* 0xfffffffc00fc7947 */ /* 0x000fc0000383ffff */
[----:B------:R-:W-:-:S00]  /*0d00*/  NOP ;  /* 0x0000000000007918 */ /* 0x000fc00000000000 */
[----:B------:R-:W-:-:S00]  /*0d10*/  NOP ;  /* 0x0000000000007918 */ /* 0x000fc00000000000 */
[----:B------:R-:W-:-:S00]  /*0d20*/  NOP ;  /* 0x0000000000007918 */ /* 0x000fc00000000000 */
[----:B------:R-:W-:-:S00]  /*0d30*/  NOP ;  /* 0x0000000000007918 */ /* 0x000fc00000000000 */
[----:B------:R-:W-:-:S00]  /*0d40*/  NOP ;  /* 0x0000000000007918 */ /* 0x000fc00000000000 */
[----:B------:R-:W-:-:S00]  /*0d50*/  NOP ;  /* 0x0000000000007918 */ /* 0x000fc00000000000 */
[----:B------:R-:W-:-:S00]  /*0d60*/  NOP ;  /* 0x0000000000007918 */ /* 0x000fc00000000000 */
[----:B------:R-:W-:-:S00]  /*0d70*/  NOP ;  /* 0x0000000000007918 */ /* 0x000fc00000000000 */
.L_x_1:


//--------------------- .nv.constant0.triton_poi_fused__unsafe_index_add_mul_sub_41 --------------------------
	.section	.nv.constant0.triton_poi_fused__unsafe_index_add_mul_sub_41,"a",@progbits
	.sectionflags	@""
	.align	4
.nv.constant0.triton_poi_fused__unsafe_index_add_mul_sub_41:
	.zero		580
